	.headerflags	@"EF_CUDA_TEXMODE_UNIFIED EF_CUDA_64BIT_ADDRESS EF_CUDA_SM86 EF_CUDA_VIRTUAL_SM(EF_CUDA_SM86)"
	.elftype	@"ET_EXEC"


//--------------------- .nv.info                  --------------------------
	.section	.nv.info,"",@"SHT_CUDA_INFO"
	.align	4


	//----- nvinfo : EIATTR_REGCOUNT
	.align		4
        /*0000*/ 	.byte	0x04, 0x2f
        /*0002*/ 	.short	(.L_1 - .L_0)
	.align		4
.L_0:
        /*0004*/ 	.word	index@(triton_poi_fused__to_copy_2)
        /*0008*/ 	.word	0x00000008


	//----- nvinfo : EIATTR_MIN_STACK_SIZE
	.align		4
.L_1:
        /*000c*/ 	.byte	0x04, 0x12
        /*000e*/ 	.short	(.L_3 - .L_2)
	.align		4
.L_2:
        /*0010*/ 	.word	index@(triton_poi_fused__to_copy_2)
        /*0014*/ 	.word	0x00000000


	//----- nvinfo : EIATTR_FRAME_SIZE
	.align		4
.L_3:
        /*0018*/ 	.byte	0x04, 0x11
        /*001a*/ 	.short	(.L_5 - .L_4)
	.align		4
.L_4:
        /*001c*/ 	.word	index@(triton_poi_fused__to_copy_2)
        /*0020*/ 	.word	0x00000000


	//----- nvinfo : EIATTR_MIN_STACK_SIZE
	.align		4
.L_5:
        /*0024*/ 	.byte	0x04, 0x12
        /*0026*/ 	.short	(.L_7 - .L_6)
	.align		4
.L_6:
        /*0028*/ 	.word	index@(triton_poi_fused__to_copy_2)
        /*002c*/ 	.word	0x00000000
.L_7:


//--------------------- .nv.info.triton_poi_fused__to_copy_2 --------------------------
	.section	.nv.info.triton_poi_fused__to_copy_2,"",@"SHT_CUDA_INFO"
	.sectionflags	@""
	.align	4


	//----- nvinfo : EIATTR_CUDA_API_VERSION
	.align		4
        /*0000*/ 	.byte	0x04, 0x37
        /*0002*/ 	.short	(.L_9 - .L_8)
.L_8:
        /*0004*/ 	.word	0x0000007c


	//----- nvinfo : EIATTR_SW2861232_WAR
	.align		4
.L_9:
        /*0008*/ 	.byte	0x01, 0x35
	.zero		2


	//----- nvinfo : EIATTR_PARAM_CBANK
	.align		4
        /*000c*/ 	.byte	0x04, 0x0a
        /*000e*/ 	.short	(.L_11 - .L_10)
	.align		4
.L_10:
        /*0010*/ 	.word	index@(.nv.constant0.triton_poi_fused__to_copy_2)
        /*0014*/ 	.short	0x0160
        /*0016*/ 	.short	0x0020


	//----- nvinfo : EIATTR_CBANK_PARAM_SIZE
	.align		4
.L_11:
        /*0018*/ 	.byte	0x03, 0x19
        /*001a*/ 	.short	0x0020


	//----- nvinfo : EIATTR_KPARAM_INFO
	.align		4
        /*001c*/ 	.byte	0x04, 0x17
        /*001e*/ 	.short	(.L_13 - .L_12)
.L_12:
        /*0020*/ 	.word	0x00000000
        /*0024*/ 	.short	0x0003
        /*0026*/ 	.short	0x0018
        /*0028*/ 	.byte	0x00, 0xf4, 0x21, 0x00


	//----- nvinfo : EIATTR_KPARAM_INFO
	.align		4
.L_13:
        /*002c*/ 	.byte	0x04, 0x17
        /*002e*/ 	.short	(.L_15 - .L_14)
.L_14:
        /*0030*/ 	.word	0x00000000
        /*0034*/ 	.short	0x0002
        /*0036*/ 	.short	0x0010
        /*0038*/ 	.byte	0x00, 0xf0, 0x11, 0x00


	//----- nvinfo : EIATTR_KPARAM_INFO
	.align		4
.L_15:
        /*003c*/ 	.byte	0x04, 0x17
        /*003e*/ 	.short	(.L_17 - .L_16)
.L_16:
        /*0040*/ 	.word	0x00000000
        /*0044*/ 	.short	0x0001
        /*0046*/ 	.short	0x0008
        /*0048*/ 	.byte	0x00, 0xf4, 0x21, 0x00


	//----- nvinfo : EIATTR_KPARAM_INFO
	.align		4
.L_17:
        /*004c*/ 	.byte	0x04, 0x17
        /*004e*/ 	.short	(.L_19 - .L_18)
.L_18:
        /*0050*/ 	.word	0x00000000
        /*0054*/ 	.short	0x0000
        /*0056*/ 	.short	0x0000
        /*0058*/ 	.byte	0x00, 0xf4, 0x21, 0x00


	//----- nvinfo : EIATTR_MAXREG_COUNT
	.align		4
.L_19:
        /*005c*/ 	.byte	0x03, 0x1b
        /*005e*/ 	.short	0x00ff


	//----- nvinfo : EIATTR_EXIT_INSTR_OFFSETS
	.align		4
        /*0060*/ 	.byte	0x04, 0x1c
        /*0062*/ 	.short	(.L_21 - .L_20)


	//   ....[0]....
.L_20:
        /*0064*/ 	.word	0x000000f0


	//   ....[1]....
        /*0068*/ 	.word	0x00000130


	//----- nvinfo : EIATTR_REQNTID
	.align		4
.L_21:
        /*006c*/ 	.byte	0x04, 0x10
        /*006e*/ 	.short	(.L_23 - .L_22)
.L_22:
        /*0070*/ 	.word	0x00000080
        /*0074*/ 	.word	0x00000001
        /*0078*/ 	.word	0x00000001


	//----- nvinfo : EIATTR_CRS_STACK_SIZE
	.align		4
.L_23:
        /*007c*/ 	.byte	0x04, 0x1e
        /*007e*/ 	.short	(.L_25 - .L_24)
.L_24:
        /*0080*/ 	.word	0x00000000
.L_25:


//--------------------- .nv.callgraph             --------------------------
	.section	.nv.callgraph,"",@"SHT_CUDA_CALLGRAPH"
	.align	4
	.sectionentsize	8
	.align		4
        /*0000*/ 	.word	0x00000000
	.align		4
        /*0004*/ 	.word	0xffffffff
	.align		4
        /*0008*/ 	.word	0x00000000
	.align		4
        /*000c*/ 	.word	0xfffffffe
	.align		4
        /*0010*/ 	.word	0x00000000
	.align		4
        /*0014*/ 	.word	0xfffffffd
	.align		4
        /*0018*/ 	.word	0x00000000
	.align		4
        /*001c*/ 	.word	0xfffffffc


//--------------------- .nv.rel.action            --------------------------
	.section	.nv.rel.action,"",@"SHT_CUDA_RELOCINFO"
	.align	8
	.sectionentsize	8
        /*0000*/ 	.byte	0x73, 0x00, 0x00, 0x00, 0x00, 0x00, 0x00, 0x00, 0x00, 0x00, 0x00, 0x11, 0x25, 0x00, 0x05, 0x36


//--------------------- .nv.constant0.triton_poi_fused__to_copy_2 --------------------------
	.section	.nv.constant0.triton_poi_fused__to_copy_2,"a",@progbits
	.sectionflags	@""
	.align	4
.nv.constant0.triton_poi_fused__to_copy_2:
	.zero		384


//--------------------- .text.triton_poi_fused__to_copy_2 --------------------------
	.section	.text.triton_poi_fused__to_copy_2,"ax",@progbits
	.sectioninfo	@"SHI_REGISTERS=8"
	.align	128
        .global         triton_poi_fused__to_copy_2
        .type           triton_poi_fused__to_copy_2,@function
        .size           triton_poi_fused__to_copy_2,(.L_x_3 - triton_poi_fused__to_copy_2)
        .other          triton_poi_fused__to_copy_2,@"STO_CUDA_ENTRY STV_DEFAULT"
triton_poi_fused__to_copy_2:
.text.triton_poi_fused__to_copy_2:
[----:B------:R-:W-:Y:S02]  /*0000*/  IMAD.MOV.U32 R1, RZ, RZ, c[0x0][0x28] ;  /* 0x00000a00ff017624 */ /* 0x000fe400078e00ff */
[----:B------:R-:W0:Y:S01]  /*0010*/  S2R R0, SR_TID.X ;  /* 0x0000000000007919 */ /* 0x000e220000002100 */
[----:B------:R-:W-:Y:S01]  /*0020*/  ULDC.64 UR4, c[0x0][0x118] ;  /* 0x0000460000047ab9 */ /* 0x000fe20000000a00 */
[----:B------:R-:W-:Y:S01]  /*0030*/  BSSY B0, `(.L_x_0) ;  /* 0x000000b000007945 */ /* 0x000fe20003800000 */
[----:B------:R-:W-:Y:S01]  /*0040*/  IMAD.MOV.U32 R5, RZ, RZ, 0x2 ;  /* 0x00000002ff057424 */ /* 0x000fe200078e00ff */
[----:B------:R-:W1:Y:S01]  /*0050*/  S2R R3, SR_CTAID.X ;  /* 0x0000000000037919 */ /* 0x000e620000002500 */
[----:B------:R-:W-:Y:S02]  /*0060*/  MOV R2, RZ ;  /* 0x000000ff00027202 */ /* 0x000fe40000000f00 */
[----:B0-----:R-:W-:-:S04]  /*0070*/  LOP3.LUT R0, R0, 0x7f, RZ, 0xc0, !PT ;  /* 0x0000007f00007812 */ /* 0x001fc800078ec0ff */
[----:B-1----:R-:W-:-:S04]  /*0080*/  LEA R0, R3, R0, 0x7 ;  /* 0x0000000003007211 */ /* 0x002fc800078e38ff */
[----:B------:R-:W-:-:S13]  /*0090*/  ISETP.GE.AND P0, PT, R0, 0x1200, PT ;  /* 0x000012000000780c */ /* 0x000fda0003f06270 */
[----:B------:R-:W-:Y:S05]  /*00a0*/  @P0 BRA `(.L_x_1) ;  /* 0x0000003000000947 */ /* 0x000fea0003800000 */
[----:B------:R-:W-:-:S04]  /*00b0*/  IMAD.MOV.U32 R3, RZ, RZ, 0x4 ;  /* 0x00000004ff037424 */ /* 0x000fc800078e00ff */
[----:B------:R-:W-:-:S06]  /*00c0*/  IMAD.WIDE R2, R0, R3, c[0x0][0x160] ;  /* 0x0000580000027625 */ /* 0x000fcc00078e0203 */
[----:B------:R0:W5:Y:S02]  /*00d0*/  LDG.E R2, [R2.64] ;  /* 0x0000000402027981 */ /* 0x000164000c1e1900 */
.L_x_1:
[----:B------:R-:W-:Y:S05]  /*00e0*/  BSYNC B0 ;  /* 0x0000000000007941 */ /* 0x000fea0003800000 */
.L_x_0:
[----:B------:R-:W-:Y:S05]  /*00f0*/  @P0 EXIT ;  /* 0x000000000000094d */ /* 0x000fea0003800000 */
[----:B-----5:R-:W-:Y:S01]  /*0100*/  F2FP.BF16.PACK_AB R4, RZ, R2 ;  /* 0x00000002ff04723e */ /* 0x020fe200000010ff */
[----:B0-----:R-:W-:-:S05]  /*0110*/  IMAD.WIDE R2, R0, R5, c[0x0][0x168] ;  /* 0x00005a0000027625 */ /* 0x001fca00078e0205 */
[----:B------:R-:W-:Y:S01]  /*0120*/  STG.E.U16 [R2.64], R4 ;  /* 0x0000000402007986 */ /* 0x000fe2000c101504 */
[----:B------:R-:W-:Y:S05]  /*0130*/  EXIT ;  /* 0x000000000000794d */ /* 0x000fea0003800000 */
.L_x_2:
[----:B------:R-:W-:-:S00]  /*0140*/  BRA `(.L_x_2) ;  /* 0xfffffff000007947 */ /* 0x000fc0000383ffff */
[----:B------:R-:W-:-:S00]  /*0150*/  NOP ;  /* 0x0000000000007918 */ /* 0x000fc00000000000 */
        /* <DEDUP_REMOVED lines=10> */
.L_x_3:
